//
// Generated by NVIDIA NVVM Compiler
//
// Compiler Build ID: CL-36424714
// Cuda compilation tools, release 13.0, V13.0.88
// Based on NVVM 20.0.0
//

.version 9.0
.target sm_100
.address_size 64

	// .globl	_Z10kernelTestPsffffff
.extern .func __assertfail
(
	.param .b64 __assertfail_param_0,
	.param .b64 __assertfail_param_1,
	.param .b32 __assertfail_param_2,
	.param .b64 __assertfail_param_3,
	.param .b64 __assertfail_param_4
)
;
.global .align 1 .b8 __unnamed_1[67] = {118, 111, 105, 100, 32, 107, 101, 114, 110, 101, 108, 84, 101, 115, 116, 40, 115, 104, 111, 114, 116, 32, 42, 44, 32, 102, 108, 111, 97, 116, 44, 32, 102, 108, 111, 97, 116, 44, 32, 102, 108, 111, 97, 116, 44, 32, 102, 108, 111, 97, 116, 44, 32, 102, 108, 111, 97, 116, 44, 32, 102, 108, 111, 97, 116, 41};
.global .align 1 .b8 $str[5] = {105, 62, 61, 48};
.global .align 1 .b8 $str$1[27] = {47, 116, 109, 112, 47, 115, 97, 115, 115, 95, 99, 117, 95, 100, 108, 112, 52, 121, 105, 105, 104, 47, 107, 46, 99, 117};
.global .align 1 .b8 $str$3[24] = {105, 110, 100, 62, 61, 48, 32, 38, 38, 32, 105, 110, 100, 60, 49, 48, 50, 52, 42, 49, 48, 50, 52};

.visible .entry _Z10kernelTestPsffffff(
	.param .u64 .ptr .align 1 _Z10kernelTestPsffffff_param_0,
	.param .f32 _Z10kernelTestPsffffff_param_1,
	.param .f32 _Z10kernelTestPsffffff_param_2,
	.param .f32 _Z10kernelTestPsffffff_param_3,
	.param .f32 _Z10kernelTestPsffffff_param_4,
	.param .f32 _Z10kernelTestPsffffff_param_5,
	.param .f32 _Z10kernelTestPsffffff_param_6
)
{
	.reg .pred 	%p<6>;
	.reg .b16 	%rs<3>;
	.reg .b32 	%r<15>;
	.reg .b32 	%f<7>;
	.reg .b64 	%rd<17>;
	.reg .b64 	%fd<26>;

	ld.param.u64 	%rd1, [_Z10kernelTestPsffffff_param_0];
	ld.param.f32 	%f1, [_Z10kernelTestPsffffff_param_1];
	ld.param.f32 	%f2, [_Z10kernelTestPsffffff_param_2];
	ld.param.f32 	%f3, [_Z10kernelTestPsffffff_param_3];
	ld.param.f32 	%f4, [_Z10kernelTestPsffffff_param_4];
	ld.param.f32 	%f5, [_Z10kernelTestPsffffff_param_5];
	ld.param.f32 	%f6, [_Z10kernelTestPsffffff_param_6];
	mov.u32 	%r6, %ntid.x;
	mov.u32 	%r7, %ctaid.x;
	mov.u32 	%r8, %tid.x;
	mad.lo.s32 	%r1, %r6, %r7, %r8;
	setp.gt.s32 	%p1, %r1, -1;
	@%p1 bra 	$L__BB0_2;
	mov.u64 	%rd2, $str;
	cvta.global.u64 	%rd3, %rd2;
	mov.u64 	%rd4, $str$1;
	cvta.global.u64 	%rd5, %rd4;
	mov.u64 	%rd6, __unnamed_1;
	cvta.global.u64 	%rd7, %rd6;
	{ // callseq 0, 0
	.param .b64 param0;
	st.param.b64 	[param0], %rd3;
	.param .b64 param1;
	st.param.b64 	[param1], %rd5;
	.param .b32 param2;
	st.param.b32 	[param2], 23;
	.param .b64 param3;
	st.param.b64 	[param3], %rd7;
	.param .b64 param4;
	st.param.b64 	[param4], 1;
	call.uni 
	__assertfail, 
	(
	param0, 
	param1, 
	param2, 
	param3, 
	param4
	);
	} // callseq 0
$L__BB0_2:
	mov.u32 	%r9, %ntid.y;
	mov.u32 	%r10, %ctaid.y;
	mov.u32 	%r11, %tid.y;
	mad.lo.s32 	%r2, %r9, %r10, %r11;
	shl.b32 	%r12, %r1, 10;
	add.s32 	%r3, %r12, %r2;
	setp.lt.u32 	%p2, %r3, 1048576;
	@%p2 bra 	$L__BB0_4;
	mov.u64 	%rd8, $str$3;
	cvta.global.u64 	%rd9, %rd8;
	mov.u64 	%rd10, $str$1;
	cvta.global.u64 	%rd11, %rd10;
	mov.u64 	%rd12, __unnamed_1;
	cvta.global.u64 	%rd13, %rd12;
	{ // callseq 1, 0
	.param .b64 param0;
	st.param.b64 	[param0], %rd9;
	.param .b64 param1;
	st.param.b64 	[param1], %rd11;
	.param .b32 param2;
	st.param.b32 	[param2], 27;
	.param .b64 param3;
	st.param.b64 	[param3], %rd13;
	.param .b64 param4;
	st.param.b64 	[param4], 1;
	call.uni 
	__assertfail, 
	(
	param0, 
	param1, 
	param2, 
	param3, 
	param4
	);
	} // callseq 1
$L__BB0_4:
	cvt.f64.f32 	%fd9, %f1;
	cvt.rn.f64.s32 	%fd10, %r1;
	fma.rn.f64 	%fd11, %fd10, 0d3F50000000000000, 0dBFE0000000000000;
	cvt.f64.f32 	%fd12, %f3;
	fma.rn.f64 	%fd24, %fd11, %fd12, %fd9;
	cvt.f64.f32 	%fd13, %f2;
	cvt.rn.f64.u32 	%fd14, %r2;
	fma.rn.f64 	%fd15, %fd14, 0d3F50000000000000, 0dBFE0000000000000;
	cvt.f64.f32 	%fd16, %f4;
	fma.rn.f64 	%fd25, %fd15, %fd16, %fd13;
	cvt.f64.f32 	%fd3, %f5;
	cvt.f64.f32 	%fd4, %f6;
	mov.b32 	%r14, 0;
$L__BB0_5:
	mul.f64 	%fd17, %fd24, %fd24;
	mul.f64 	%fd18, %fd25, %fd25;
	sub.f64 	%fd19, %fd17, %fd18;
	add.f64 	%fd7, %fd19, %fd3;
	mul.f64 	%fd20, %fd24, %fd25;
	fma.rn.f64 	%fd21, %fd24, %fd25, %fd20;
	add.f64 	%fd25, %fd21, %fd4;
	add.s32 	%r5, %r14, 1;
	mul.f64 	%fd22, %fd25, %fd25;
	fma.rn.f64 	%fd23, %fd7, %fd7, %fd22;
	setp.lt.f64 	%p3, %fd23, 0d40C3880000000000;
	setp.lt.u32 	%p4, %r14, 1023;
	and.pred  	%p5, %p3, %p4;
	mov.f64 	%fd24, %fd7;
	mov.u32 	%r14, %r5;
	@%p5 bra 	$L__BB0_5;
	cvta.to.global.u64 	%rd14, %rd1;
	cvt.u16.u32 	%rs1, %r5;
	shl.b16 	%rs2, %rs1, 6;
	mul.wide.s32 	%rd15, %r3, 2;
	add.s64 	%rd16, %rd14, %rd15;
	st.global.u16 	[%rd16], %rs2;
	ret;

}


// ===== COMPILED SASS (sm_100) =====

	.target	sm_100

	.elftype	@"ET_EXEC"


//--------------------- .note.nv.tkinfo           --------------------------
	.section	.note.nv.tkinfo,"",@"SHT_NOTE"
	.sectionflags	@"SHF_NOTE_NV_TKINFO"
	.tkinfo
        /*0018*/ 	.word	0x00000002
        /*0030*/ 	.string	""
        /*0030*/ 	.string	"ptxas"
        /*0030*/ 	.string	"Cuda compilation tools, release 13.0, V13.0.88"
        /*0030*/ 	.string	"Build cuda_13.0.r13.0/compiler.36424714_0"
        /*0030*/ 	.string	"-arch sm_100 -m 64 "



//--------------------- .note.nv.cuinfo           --------------------------
	.section	.note.nv.cuinfo,"",@"SHT_NOTE"
	.sectionflags	@"SHF_NOTE_NV_CUINFO"
        /*0018*/ 	.short	0x0002
        /*001a*/ 	.short	0x0064
        /*001c*/ 	.short	0x0082
	.zero		2


//--------------------- .nv.info                  --------------------------
	.section	.nv.info,"",@"SHT_CUDA_INFO"
	.align	4


	//----- nvinfo : EIATTR_REGCOUNT
	.align		4
        /*0000*/ 	.byte	0x04, 0x2f
        /*0002*/ 	.short	(.L_5 - .L_4)
	.align		4
.L_4:
        /*0004*/ 	.word	index@(_Z10kernelTestPsffffff)
        /*0008*/ 	.word	0x0000001a


	//----- nvinfo : EIATTR_FRAME_SIZE
	.align		4
.L_5:
        /*000c*/ 	.byte	0x04, 0x11
        /*000e*/ 	.short	(.L_7 - .L_6)
	.align		4
.L_6:
        /*0010*/ 	.word	index@(_Z10kernelTestPsffffff)
        /*0014*/ 	.word	0x00000000


	//----- nvinfo : EIATTR_MIN_STACK_SIZE
	.align		4
.L_7:
        /*0018*/ 	.byte	0x04, 0x12
        /*001a*/ 	.short	(.L_9 - .L_8)
	.align		4
.L_8:
        /*001c*/ 	.word	index@(_Z10kernelTestPsffffff)
        /*0020*/ 	.word	0x00000000
.L_9:


//--------------------- .nv.compat                --------------------------
	.section	.nv.compat,"",@"SHT_CUDA_COMPAT_INFO"
	.align	4
        /*0000*/ 	.byte	0x02, 0x09, 0x00, 0x00, 0x02, 0x02, 0x01, 0x00, 0x02, 0x05, 0x05, 0x00, 0x03, 0x07, 0x01, 0x01
        /*0010*/ 	.byte	0x02, 0x03, 0x00, 0x00, 0x02, 0x06, 0x01, 0x00, 0x04, 0x0b, 0x08, 0x00, 0x01, 0x00, 0x00, 0x00
        /*0020*/ 	.byte	0x00, 0x00, 0x00, 0x00


//--------------------- .nv.info._Z10kernelTestPsffffff --------------------------
	.section	.nv.info._Z10kernelTestPsffffff,"",@"SHT_CUDA_INFO"
	.sectionflags	@""
	.align	4


	//----- nvinfo : EIATTR_CUDA_API_VERSION
	.align		4
        /*0000*/ 	.byte	0x04, 0x37
        /*0002*/ 	.short	(.L_11 - .L_10)
.L_10:
        /*0004*/ 	.word	0x00000082


	//----- nvinfo : EIATTR_KPARAM_INFO
	.align		4
.L_11:
        /*0008*/ 	.byte	0x04, 0x17
        /*000a*/ 	.short	(.L_13 - .L_12)
.L_12:
        /*000c*/ 	.word	0x00000000
        /*0010*/ 	.short	0x0006
        /*0012*/ 	.short	0x001c
        /*0014*/ 	.byte	0x00, 0xf0, 0x11, 0x00


	//----- nvinfo : EIATTR_KPARAM_INFO
	.align		4
.L_13:
        /*0018*/ 	.byte	0x04, 0x17
        /*001a*/ 	.short	(.L_15 - .L_14)
.L_14:
        /*001c*/ 	.word	0x00000000
        /*0020*/ 	.short	0x0005
        /*0022*/ 	.short	0x0018
        /*0024*/ 	.byte	0x00, 0xf0, 0x11, 0x00


	//----- nvinfo : EIATTR_KPARAM_INFO
	.align		4
.L_15:
        /*0028*/ 	.byte	0x04, 0x17
        /*002a*/ 	.short	(.L_17 - .L_16)
.L_16:
        /*002c*/ 	.word	0x00000000
        /*0030*/ 	.short	0x0004
        /*0032*/ 	.short	0x0014
        /*0034*/ 	.byte	0x00, 0xf0, 0x11, 0x00


	//----- nvinfo : EIATTR_KPARAM_INFO
	.align		4
.L_17:
        /*0038*/ 	.byte	0x04, 0x17
        /*003a*/ 	.short	(.L_19 - .L_18)
.L_18:
        /*003c*/ 	.word	0x00000000
        /*0040*/ 	.short	0x0003
        /*0042*/ 	.short	0x0010
        /*0044*/ 	.byte	0x00, 0xf0, 0x11, 0x00


	//----- nvinfo : EIATTR_KPARAM_INFO
	.align		4
.L_19:
        /*0048*/ 	.byte	0x04, 0x17
        /*004a*/ 	.short	(.L_21 - .L_20)
.L_20:
        /*004c*/ 	.word	0x00000000
        /*0050*/ 	.short	0x0002
        /*0052*/ 	.short	0x000c
        /*0054*/ 	.byte	0x00, 0xf0, 0x11, 0x00


	//----- nvinfo : EIATTR_KPARAM_INFO
	.align		4
.L_21:
        /*0058*/ 	.byte	0x04, 0x17
        /*005a*/ 	.short	(.L_23 - .L_22)
.L_22:
        /*005c*/ 	.word	0x00000000
        /*0060*/ 	.short	0x0001
        /*0062*/ 	.short	0x0008
        /*0064*/ 	.byte	0x00, 0xf0, 0x11, 0x00


	//----- nvinfo : EIATTR_KPARAM_INFO
	.align		4
.L_23:
        /*0068*/ 	.byte	0x04, 0x17
        /*006a*/ 	.short	(.L_25 - .L_24)
.L_24:
        /*006c*/ 	.word	0x00000000
        /*0070*/ 	.short	0x0000
        /*0072*/ 	.short	0x0000
        /*0074*/ 	.byte	0x00, 0xf5, 0x21, 0x00


	//----- nvinfo : EIATTR_SPARSE_MMA_MASK
	.align		4
.L_25:
        /*0078*/ 	.byte	0x03, 0x50
        /*007a*/ 	.short	0x0000


	//----- nvinfo : EIATTR_MAXREG_COUNT
	.align		4
        /*007c*/ 	.byte	0x03, 0x1b
        /*007e*/ 	.short	0x00ff


	//----- nvinfo : EIATTR_EXTERNS
	.align		4
        /*0080*/ 	.byte	0x04, 0x0f
        /*0082*/ 	.short	(.L_27 - .L_26)


	//   ....[0]....
	.align		4
.L_26:
        /*0084*/ 	.word	index@(__assertfail)


	//----- nvinfo : EIATTR_MERCURY_ISA_VERSION
	.align		4
.L_27:
        /*0088*/ 	.byte	0x03, 0x5f
        /*008a*/ 	.short	0x0101


	//----- nvinfo : EIATTR_VRC_CTA_INIT_COUNT
	.align		4
        /*008c*/ 	.byte	0x02, 0x4a
	.zero		1
	.zero		1


	//----- nvinfo : EIATTR_SYSCALL_OFFSETS
	.align		4
        /*0090*/ 	.byte	0x04, 0x46
        /*0092*/ 	.short	(.L_29 - .L_28)


	//   ....[0]....
.L_28:
        /*0094*/ 	.word	0x00000170


	//   ....[1]....
        /*0098*/ 	.word	0x00000300


	//----- nvinfo : EIATTR_EXIT_INSTR_OFFSETS
	.align		4
.L_29:
        /*009c*/ 	.byte	0x04, 0x1c
        /*009e*/ 	.short	(.L_31 - .L_30)


	//   ....[0]....
.L_30:
        /*00a0*/ 	.word	0x00000580


	//----- nvinfo : EIATTR_CRS_STACK_SIZE
	.align		4
.L_31:
        /*00a4*/ 	.byte	0x04, 0x1e
        /*00a6*/ 	.short	(.L_33 - .L_32)
.L_32:
        /*00a8*/ 	.word	0x00000000


	//----- nvinfo : EIATTR_CBANK_PARAM_SIZE
	.align		4
.L_33:
        /*00ac*/ 	.byte	0x03, 0x19
        /*00ae*/ 	.short	0x0020


	//----- nvinfo : EIATTR_PARAM_CBANK
	.align		4
        /*00b0*/ 	.byte	0x04, 0x0a
        /*00b2*/ 	.short	(.L_35 - .L_34)
	.align		4
.L_34:
        /*00b4*/ 	.word	index@(.nv.constant0._Z10kernelTestPsffffff)
        /*00b8*/ 	.short	0x0380
        /*00ba*/ 	.short	0x0020


	//----- nvinfo : EIATTR_SW_WAR
	.align		4
.L_35:
        /*00bc*/ 	.byte	0x04, 0x36
        /*00be*/ 	.short	(.L_37 - .L_36)
.L_36:
        /*00c0*/ 	.word	0x00000008
.L_37:


//--------------------- .nv.callgraph             --------------------------
	.section	.nv.callgraph,"",@"SHT_CUDA_CALLGRAPH"
	.align	4
	.sectionentsize	8
	.align		4
        /*0000*/ 	.word	0x00000000
	.align		4
        /*0004*/ 	.word	0xffffffff
	.align		4
        /*0008*/ 	.word	index@(_Z10kernelTestPsffffff)
	.align		4
        /*000c*/ 	.word	index@(__assertfail)
	.align		4
        /*0010*/ 	.word	0x00000000
	.align		4
        /*0014*/ 	.word	0xfffffffe
	.align		4
        /*0018*/ 	.word	0x00000000
	.align		4
        /*001c*/ 	.word	0xfffffffd
	.align		4
        /*0020*/ 	.word	0x00000000
	.align		4
        /*0024*/ 	.word	0xfffffffc


//--------------------- .nv.constant4             --------------------------
	.section	.nv.constant4,"a",@progbits
	.align	8
	.align		8
.nv.constant4:
        /*0000*/ 	.dword	__assertfail
	.align		8
        /*0008*/ 	.dword	__unnamed_1
	.align		8
        /*0010*/ 	.dword	$str
	.align		8
        /*0018*/ 	.dword	$str$1
	.align		8
        /*0020*/ 	.dword	$str$3


//--------------------- .text._Z10kernelTestPsffffff --------------------------
	.section	.text._Z10kernelTestPsffffff,"ax",@progbits
	.align	128
        .global         _Z10kernelTestPsffffff
        .type           _Z10kernelTestPsffffff,@function
        .size           _Z10kernelTestPsffffff,(.L_x_7 - _Z10kernelTestPsffffff)
        .other          _Z10kernelTestPsffffff,@"STO_CUDA_ENTRY STV_DEFAULT"
_Z10kernelTestPsffffff:
.text._Z10kernelTestPsffffff:
[----:B------:R-:W0:Y:S01]  /*0000*/  LDC R1, c[0x0][0x37c] ;  /* 0x0000df00ff017b82 */ /* 0x000e220000000800 */
[----:B------:R-:W1:Y:S01]  /*0010*/  S2R R17, SR_CTAID.X ;  /* 0x0000000000117919 */ /* 0x000e620000002500 */
[----:B------:R-:W1:Y:S01]  /*0020*/  LDCU UR4, c[0x0][0x360] ;  /* 0x00006c00ff0477ac */ /* 0x000e620008000800 */
[----:B------:R-:W-:Y:S01]  /*0030*/  BSSY.RECONVERGENT B6, `(.L_x_0) ;  /* 0x0000015000067945 */ /* 0x000fe20003800200 */
[----:B------:R-:W1:Y:S02]  /*0040*/  S2R R0, SR_TID.X ;  /* 0x0000000000007919 */ /* 0x000e640000002100 */
[----:B-1----:R-:W-:-:S05]  /*0050*/  IMAD R17, R17, UR4, R0 ;  /* 0x0000000411117c24 */ /* 0x002fca000f8e0200 */
[----:B------:R-:W-:-:S13]  /*0060*/  ISETP.GT.AND P0, PT, R17, -0x1, PT ;  /* 0xffffffff1100780c */ /* 0x000fda0003f04270 */
[----:B0-----:R-:W-:Y:S05]  /*0070*/  @P0 BRA `(.L_x_1) ;  /* 0x0000000000400947 */ /* 0x001fea0003800000 */
[----:B------:R-:W-:Y:S01]  /*0080*/  MOV R0, 0x0 ;  /* 0x0000000000007802 */ /* 0x000fe20000000f00 */
[----:B------:R-:W0:Y:S01]  /*0090*/  LDCU.64 UR4, c[0x4][0x10] ;  /* 0x01000200ff0477ac */ /* 0x000e220008000a00 */
[----:B------:R-:W-:Y:S02]  /*00a0*/  HFMA2 R13, -RZ, RZ, 0, 0 ;  /* 0x00000000ff0d7431 */ /* 0x000fe400000001ff */
[----:B------:R-:W-:Y:S01]  /*00b0*/  IMAD.MOV.U32 R8, RZ, RZ, 0x17 ;  /* 0x00000017ff087424 */ /* 0x000fe200078e00ff */
[----:B------:R1:W2:Y:S01]  /*00c0*/  LDC.64 R2, c[0x4][R0] ;  /* 0x0100000000027b82 */ /* 0x0002a20000000a00 */
[----:B------:R-:W3:Y:S01]  /*00d0*/  LDCU.64 UR6, c[0x4][0x18] ;  /* 0x01000300ff0677ac */ /* 0x000ee20008000a00 */
[----:B------:R-:W-:Y:S01]  /*00e0*/  IMAD.MOV.U32 R12, RZ, RZ, 0x1 ;  /* 0x00000001ff0c7424 */ /* 0x000fe200078e00ff */
[----:B------:R-:W4:Y:S01]  /*00f0*/  LDCU.64 UR8, c[0x4][0x8] ;  /* 0x01000100ff0877ac */ /* 0x000f220008000a00 */
[----:B0-----:R-:W-:Y:S02]  /*0100*/  IMAD.U32 R4, RZ, RZ, UR4 ;  /* 0x00000004ff047e24 */ /* 0x001fe4000f8e00ff */
[----:B------:R-:W-:Y:S01]  /*0110*/  IMAD.U32 R5, RZ, RZ, UR5 ;  /* 0x00000005ff057e24 */ /* 0x000fe2000f8e00ff */
[----:B---3--:R-:W-:Y:S01]  /*0120*/  MOV R6, UR6 ;  /* 0x0000000600067c02 */ /* 0x008fe20008000f00 */
[----:B------:R-:W-:-:S02]  /*0130*/  IMAD.U32 R7, RZ, RZ, UR7 ;  /* 0x00000007ff077e24 */ /* 0x000fc4000f8e00ff */
[----:B----4-:R-:W-:Y:S01]  /*0140*/  IMAD.U32 R10, RZ, RZ, UR8 ;  /* 0x00000008ff0a7e24 */ /* 0x010fe2000f8e00ff */
[----:B-1----:R-:W-:-:S07]  /*0150*/  MOV R11, UR9 ;  /* 0x00000009000b7c02 */ /* 0x002fce0008000f00 */
[----:B------:R-:W-:-:S07]  /*0160*/  LEPC R20, `(.L_x_1) ;  /* 0x000000001014794e */ /* 0x000fce0000000000 */
[----:B--2---:R-:W-:Y:S05]  /*0170*/  CALL.ABS.NOINC R2 ;  /* 0x0000000002007343 */ /* 0x004fea0003c00000 */
.L_x_1:
[----:B------:R-:W-:Y:S05]  /*0180*/  BSYNC.RECONVERGENT B6 ;  /* 0x0000000000067941 */ /* 0x000fea0003800200 */
.L_x_0:
[----:B------:R-:W0:Y:S01]  /*0190*/  S2R R18, SR_CTAID.Y ;  /* 0x0000000000127919 */ /* 0x000e220000002600 */
[----:B------:R-:W0:Y:S01]  /*01a0*/  LDCU UR4, c[0x0][0x364] ;  /* 0x00006c80ff0477ac */ /* 0x000e220008000800 */
[----:B------:R-:W-:Y:S01]  /*01b0*/  BSSY.RECONVERGENT B6, `(.L_x_2) ;  /* 0x0000016000067945 */ /* 0x000fe20003800200 */
[----:B------:R-:W0:Y:S02]  /*01c0*/  S2R R3, SR_TID.Y ;  /* 0x0000000000037919 */ /* 0x000e240000002200 */
[----:B0-----:R-:W-:-:S04]  /*01d0*/  IMAD R18, R18, UR4, R3 ;  /* 0x0000000412127c24 */ /* 0x001fc8000f8e0203 */
[----:B------:R-:W-:-:S05]  /*01e0*/  IMAD R16, R17, 0x400, R18 ;  /* 0x0000040011107824 */ /* 0x000fca00078e0212 */
[----:B------:R-:W-:-:S13]  /*01f0*/  ISETP.GE.U32.AND P0, PT, R16, 0x100000, PT ;  /* 0x001000001000780c */ /* 0x000fda0003f06070 */
[----:B------:R-:W-:Y:S05]  /*0200*/  @!P0 BRA `(.L_x_3) ;  /* 0x0000000000408947 */ /* 0x000fea0003800000 */
[----:B------:R-:W-:Y:S01]  /*0210*/  MOV R2, 0x0 ;  /* 0x0000000000027802 */ /* 0x000fe20000000f00 */
[----:B------:R-:W0:Y:S01]  /*0220*/  LDCU.64 UR4, c[0x4][0x20] ;  /* 0x01000400ff0477ac */ /* 0x000e220008000a00 */
[----:B------:R-:W-:Y:S02]  /*0230*/  HFMA2 R12, -RZ, RZ, 0, 5.9604644775390625e-08 ;  /* 0x00000001ff0c7431 */ /* 0x000fe400000001ff */
[----:B------:R-:W-:Y:S01]  /*0240*/  IMAD.MOV.U32 R8, RZ, RZ, 0x1b ;  /* 0x0000001bff087424 */ /* 0x000fe200078e00ff */
[----:B------:R-:W1:Y:S01]  /*0250*/  LDCU.64 UR6, c[0x4][0x18] ;  /* 0x01000300ff0677ac */ /* 0x000e620008000a00 */
[----:B------:R-:W2:Y:S01]  /*0260*/  LDC.64 R2, c[0x4][R2] ;  /* 0x0100000002027b82 */ /* 0x000ea20000000a00 */
[----:B------:R-:W-:Y:S01]  /*0270*/  IMAD.MOV.U32 R13, RZ, RZ, RZ ;  /* 0x000000ffff0d7224 */ /* 0x000fe200078e00ff */
[----:B------:R-:W3:Y:S01]  /*0280*/  LDCU.64 UR8, c[0x4][0x8] ;  /* 0x01000100ff0877ac */ /* 0x000ee20008000a00 */
[----:B0-----:R-:W-:Y:S01]  /*0290*/  IMAD.U32 R4, RZ, RZ, UR4 ;  /* 0x00000004ff047e24 */ /* 0x001fe2000f8e00ff */
[----:B------:R-:W-:Y:S01]  /*02a0*/  MOV R5, UR5 ;  /* 0x0000000500057c02 */ /* 0x000fe20008000f00 */
[----:B-1----:R-:W-:Y:S01]  /*02b0*/  IMAD.U32 R6, RZ, RZ, UR6 ;  /* 0x00000006ff067e24 */ /* 0x002fe2000f8e00ff */
[----:B------:R-:W-:Y:S01]  /*02c0*/  MOV R7, UR7 ;  /* 0x0000000700077c02 */ /* 0x000fe20008000f00 */
[----:B---3--:R-:W-:Y:S01]  /*02d0*/  IMAD.U32 R10, RZ, RZ, UR8 ;  /* 0x00000008ff0a7e24 */ /* 0x008fe2000f8e00ff */
[----:B------:R-:W-:-:S07]  /*02e0*/  MOV R11, UR9 ;  /* 0x00000009000b7c02 */ /* 0x000fce0008000f00 */
[----:B------:R-:W-:-:S07]  /*02f0*/  LEPC R20, `(.L_x_3) ;  /* 0x000000001014794e */ /* 0x000fce0000000000 */
[----:B--2---:R-:W-:Y:S05]  /*0300*/  CALL.ABS.NOINC R2 ;  /* 0x0000000002007343 */ /* 0x004fea0003c00000 */
.L_x_3:
[----:B------:R-:W-:Y:S05]  /*0310*/  BSYNC.RECONVERGENT B6 ;  /* 0x0000000000067941 */ /* 0x000fea0003800200 */
.L_x_2:
[----:B------:R-:W0:Y:S01]  /*0320*/  LDCU.64 UR4, c[0x0][0x388] ;  /* 0x00007100ff0477ac */ /* 0x000e220008000a00 */
[----:B------:R-:W1:Y:S01]  /*0330*/  I2F.F64 R8, R17 ;  /* 0x0000001100087312 */ /* 0x000e620000201c00 */
[----:B------:R-:W2:Y:S01]  /*0340*/  LDC.64 R4, c[0x0][0x358] ;  /* 0x0000d600ff047b82 */ /* 0x000ea20000000a00 */
[----:B------:R-:W-:Y:S01]  /*0350*/  MOV R20, 0x0 ;  /* 0x0000000000147802 */ /* 0x000fe20000000f00 */
[----:B------:R-:W3:Y:S01]  /*0360*/  LDCU.128 UR8, c[0x0][0x390] ;  /* 0x00007200ff0877ac */ /* 0x000ee20008000c00 */
[----:B------:R-:W-:Y:S01]  /*0370*/  IMAD.MOV.U32 R21, RZ, RZ, 0x3f500000 ;  /* 0x3f500000ff157424 */ /* 0x000fe200078e00ff */
[----:B------:R-:W-:Y:S01]  /*0380*/  BSSY.RECONVERGENT B0, `(.L_x_4) ;  /* 0x0000019000007945 */ /* 0x000fe20003800200 */
[----:B------:R-:W-:Y:S02]  /*0390*/  MOV R0, RZ ;  /* 0x000000ff00007202 */ /* 0x000fe40000000f00 */
[----:B------:R-:W4:Y:S02]  /*03a0*/  I2F.F64.U32 R18, R18 ;  /* 0x0000001200127312 */ /* 0x000f240000201800 */
[----:B-1----:R-:W-:-:S06]  /*03b0*/  DFMA R12, R8, R20, -0.5 ;  /* 0xbfe00000080c742b */ /* 0x002fcc0000000014 */
[----:B0-----:R-:W-:Y:S01]  /*03c0*/  F2F.F64.F32 R10, UR4 ;  /* 0x00000004000a7d10 */ /* 0x001fe20008201800 */
[----:B----4-:R-:W-:-:S07]  /*03d0*/  DFMA R20, R18, R20, -0.5 ;  /* 0xbfe000001214742b */ /* 0x010fce0000000014 */
[----:B------:R-:W-:Y:S08]  /*03e0*/  F2F.F64.F32 R2, UR5 ;  /* 0x0000000500027d10 */ /* 0x000ff00008201800 */
[----:B---3--:R-:W0:Y:S08]  /*03f0*/  F2F.F64.F32 R14, UR8 ;  /* 0x00000008000e7d10 */ /* 0x008e300008201800 */
[----:B------:R-:W1:Y:S01]  /*0400*/  F2F.F64.F32 R22, UR9 ;  /* 0x0000000900167d10 */ /* 0x000e620008201800 */
[----:B0-----:R-:W-:-:S07]  /*0410*/  DFMA R10, R12, R14, R10 ;  /* 0x0000000e0c0a722b */ /* 0x001fce000000000a */
[----:B------:R-:W0:Y:S01]  /*0420*/  F2F.F64.F32 R6, UR10 ;  /* 0x0000000a00067d10 */ /* 0x000e220008201800 */
[----:B-1----:R-:W-:-:S07]  /*0430*/  DFMA R2, R20, R22, R2 ;  /* 0x000000161402722b */ /* 0x002fce0000000002 */
[----:B--2---:R-:W1:Y:S04]  /*0440*/  F2F.F64.F32 R8, UR11 ;  /* 0x0000000b00087d10 */ /* 0x004e680008201800 */
.L_x_5:
[C---:B------:R-:W-:Y:S01]  /*0450*/  DMUL R14, R2.reuse, R10 ;  /* 0x0000000a020e7228 */ /* 0x040fe20000000000 */
[C---:B------:R-:W-:Y:S01]  /*0460*/  ISETP.GE.U32.AND P0, PT, R0.reuse, 0x3ff, PT ;  /* 0x000003ff0000780c */ /* 0x040fe20003f06070 */
[----:B------:R-:W-:Y:S01]  /*0470*/  DMUL R12, R2, R2 ;  /* 0x00000002020c7228 */ /* 0x000fe20000000000 */
[----:B------:R-:W-:-:S05]  /*0480*/  VIADD R0, R0, 0x1 ;  /* 0x0000000100007836 */ /* 0x000fca0000000000 */
[-C--:B------:R-:W-:Y:S02]  /*0490*/  DFMA R2, R2, R10.reuse, R14 ;  /* 0x0000000a0202722b */ /* 0x080fe4000000000e */
[----:B------:R-:W-:-:S06]  /*04a0*/  DFMA R12, R10, R10, -R12 ;  /* 0x0000000a0a0c722b */ /* 0x000fcc000000080c */
[----:B-1----:R-:W-:Y:S02]  /*04b0*/  DADD R2, R8, R2 ;  /* 0x0000000008027229 */ /* 0x002fe40000000002 */
[----:B0-----:R-:W-:-:S06]  /*04c0*/  DADD R10, R6, R12 ;  /* 0x00000000060a7229 */ /* 0x001fcc000000000c */
[----:B------:R-:W-:-:S08]  /*04d0*/  DMUL R12, R2, R2 ;  /* 0x00000002020c7228 */ /* 0x000fd00000000000 */
[----:B------:R-:W-:-:S08]  /*04e0*/  DFMA R12, R10, R10, R12 ;  /* 0x0000000a0a0c722b */ /* 0x000fd0000000000c */
[----:B------:R-:W-:-:S14]  /*04f0*/  DSETP.LT.AND P1, PT, R12, 10000, PT ;  /* 0x40c388000c00742a */ /* 0x000fdc0003f21000 */
[----:B------:R-:W-:Y:S05]  /*0500*/  @!P0 BRA P1, `(.L_x_5) ;  /* 0xfffffffc00d08947 */ /* 0x000fea000083ffff */
[----:B------:R-:W-:Y:S05]  /*0510*/  BSYNC.RECONVERGENT B0 ;  /* 0x0000000000007941 */ /* 0x000fea0003800200 */
.L_x_4:
[----:B------:R-:W0:Y:S01]  /*0520*/  LDC.64 R2, c[0x0][0x380] ;  /* 0x0000e000ff027b82 */ /* 0x000e220000000a00 */
[----:B------:R-:W-:Y:S02]  /*0530*/  R2UR UR4, R4 ;  /* 0x00000000040472ca */ /* 0x000fe400000e0000 */
[----:B------:R-:W-:Y:S02]  /*0540*/  R2UR UR5, R5 ;  /* 0x00000000050572ca */ /* 0x000fe400000e0000 */
[----:B------:R-:W-:Y:S01]  /*0550*/  SHF.L.U32 R5, R0, 0x6, RZ ;  /* 0x0000000600057819 */ /* 0x000fe200000006ff */
[----:B0-----:R-:W-:-:S10]  /*0560*/  IMAD.WIDE R16, R16, 0x2, R2 ;  /* 0x0000000210107825 */ /* 0x001fd400078e0202 */
[----:B------:R-:W-:Y:S01]  /*0570*/  STG.E.U16 desc[UR4][R16.64], R5 ;  /* 0x0000000510007986 */ /* 0x000fe2000c101504 */
[----:B------:R-:W-:Y:S05]  /*0580*/  EXIT ;  /* 0x000000000000794d */ /* 0x000fea0003800000 */
.L_x_6:
[----:B------:R-:W-:-:S00]  /*0590*/  BRA `(.L_x_6) ;  /* 0xfffffffc00fc7947 */ /* 0x000fc0000383ffff */
[----:B------:R-:W-:-:S00]  /*05a0*/  NOP ;  /* 0x0000000000007918 */ /* 0x000fc00000000000 */
        /* <DEDUP_REMOVED lines=13> */
.L_x_7:


//--------------------- .nv.global.init           --------------------------
	.section	.nv.global.init,"aw",@progbits
.nv.global.init:
	.type		$str,@object
	.size		$str,($str$3 - $str)
$str:
        /*0000*/ 	.byte	0x69, 0x3e, 0x3d, 0x30, 0x00
	.type		$str$3,@object
	.size		$str$3,($str$1 - $str$3)
$str$3:
        /*0005*/ 	.byte	0x69, 0x6e, 0x64, 0x3e, 0x3d, 0x30, 0x20, 0x26, 0x26, 0x20, 0x69, 0x6e, 0x64, 0x3c, 0x31, 0x30
        /*0015*/ 	.byte	0x32, 0x34, 0x2a, 0x31, 0x30, 0x32, 0x34, 0x00
	.type		$str$1,@object
	.size		$str$1,(__unnamed_1 - $str$1)
$str$1:
        /*001d*/ 	.byte	0x2f, 0x74, 0x6d, 0x70, 0x2f, 0x73, 0x61, 0x73, 0x73, 0x5f, 0x63, 0x75, 0x5f, 0x64, 0x6c, 0x70
        /*002d*/ 	.byte	0x34, 0x79, 0x69, 0x69, 0x68, 0x2f, 0x6b, 0x2e, 0x63, 0x75, 0x00
	.type		__unnamed_1,@object
	.size		__unnamed_1,(.L_0 - __unnamed_1)
__unnamed_1:
        /*0038*/ 	.byte	0x76, 0x6f, 0x69, 0x64, 0x20, 0x6b, 0x65, 0x72, 0x6e, 0x65, 0x6c, 0x54, 0x65, 0x73, 0x74, 0x28
        /*0048*/ 	.byte	0x73, 0x68, 0x6f, 0x72, 0x74, 0x20, 0x2a, 0x2c, 0x20, 0x66, 0x6c, 0x6f, 0x61, 0x74, 0x2c, 0x20
        /*0058*/ 	.byte	0x66, 0x6c, 0x6f, 0x61, 0x74, 0x2c, 0x20, 0x66, 0x6c, 0x6f, 0x61, 0x74, 0x2c, 0x20, 0x66, 0x6c
        /*0068*/ 	.byte	0x6f, 0x61, 0x74, 0x2c, 0x20, 0x66, 0x6c, 0x6f, 0x61, 0x74, 0x2c, 0x20, 0x66, 0x6c, 0x6f, 0x61
        /*0078*/ 	.byte	0x74, 0x29, 0x00
.L_0:


//--------------------- .nv.shared.reserved.0     --------------------------
	.section	.nv.shared.reserved.0,"aw",@nobits
	.weak		__nv_reservedSMEM_offset_0_alias
	.size		__nv_reservedSMEM_offset_0_alias, 0, 64
	.other		__nv_reservedSMEM_offset_0_alias,@"STO_CUDA_RESERVED_SHARED STV_DEFAULT"
__nv_reservedSMEM_offset_0_alias:
	.zero		0
	.zero		64


//--------------------- .nv.constant0._Z10kernelTestPsffffff --------------------------
	.section	.nv.constant0._Z10kernelTestPsffffff,"a",@progbits
	.sectionflags	@""
	.align	4
.nv.constant0._Z10kernelTestPsffffff:
	.zero		928


//--------------------- SYMBOLS --------------------------

	.type		.nv.reservedSmem.offset0,@object
	.size		.nv.reservedSmem.offset0,0x4
	.type		__assertfail,@function
